//
// Generated by NVIDIA NVVM Compiler
//
// Compiler Build ID: CL-36424714
// Cuda compilation tools, release 13.0, V13.0.88
// Based on NVVM 20.0.0
//

.version 9.0
.target sm_100
.address_size 64

	// .globl	_Z8timeStepPKfPfS1_

.visible .entry _Z8timeStepPKfPfS1_(
	.param .u64 .ptr .align 1 _Z8timeStepPKfPfS1__param_0,
	.param .u64 .ptr .align 1 _Z8timeStepPKfPfS1__param_1,
	.param .u64 .ptr .align 1 _Z8timeStepPKfPfS1__param_2
)
{


	ret;

}


// ===== COMPILED SASS (sm_100) =====

	.target	sm_100

	.elftype	@"ET_EXEC"


//--------------------- .note.nv.tkinfo           --------------------------
	.section	.note.nv.tkinfo,"",@"SHT_NOTE"
	.sectionflags	@"SHF_NOTE_NV_TKINFO"
	.tkinfo
        /*0018*/ 	.word	0x00000002
        /*0030*/ 	.string	""
        /*0030*/ 	.string	"ptxas"
        /*0030*/ 	.string	"Cuda compilation tools, release 13.0, V13.0.88"
        /*0030*/ 	.string	"Build cuda_13.0.r13.0/compiler.36424714_0"
        /*0030*/ 	.string	"-arch sm_100 -m 64 "



//--------------------- .note.nv.cuinfo           --------------------------
	.section	.note.nv.cuinfo,"",@"SHT_NOTE"
	.sectionflags	@"SHF_NOTE_NV_CUINFO"
        /*0018*/ 	.short	0x0002
        /*001a*/ 	.short	0x0064
        /*001c*/ 	.short	0x0082
	.zero		2


//--------------------- .nv.info                  --------------------------
	.section	.nv.info,"",@"SHT_CUDA_INFO"
	.align	4


	//----- nvinfo : EIATTR_REGCOUNT
	.align		4
        /*0000*/ 	.byte	0x04, 0x2f
        /*0002*/ 	.short	(.L_1 - .L_0)
	.align		4
.L_0:
        /*0004*/ 	.word	index@(_Z8timeStepPKfPfS1_)
        /*0008*/ 	.word	0x00000004


	//----- nvinfo : EIATTR_FRAME_SIZE
	.align		4
.L_1:
        /*000c*/ 	.byte	0x04, 0x11
        /*000e*/ 	.short	(.L_3 - .L_2)
	.align		4
.L_2:
        /*0010*/ 	.word	index@(_Z8timeStepPKfPfS1_)
        /*0014*/ 	.word	0x00000000


	//----- nvinfo : EIATTR_MIN_STACK_SIZE
	.align		4
.L_3:
        /*0018*/ 	.byte	0x04, 0x12
        /*001a*/ 	.short	(.L_5 - .L_4)
	.align		4
.L_4:
        /*001c*/ 	.word	index@(_Z8timeStepPKfPfS1_)
        /*0020*/ 	.word	0x00000000
.L_5:


//--------------------- .nv.compat                --------------------------
	.section	.nv.compat,"",@"SHT_CUDA_COMPAT_INFO"
	.align	4
        /*0000*/ 	.byte	0x02, 0x09, 0x00, 0x00, 0x02, 0x02, 0x01, 0x00, 0x02, 0x05, 0x05, 0x00, 0x03, 0x07, 0x01, 0x01
        /*0010*/ 	.byte	0x02, 0x03, 0x00, 0x00, 0x02, 0x06, 0x01, 0x00, 0x04, 0x0b, 0x08, 0x00, 0x09, 0x00, 0x00, 0x00
        /*0020*/ 	.byte	0x00, 0x00, 0x00, 0x00


//--------------------- .nv.info._Z8timeStepPKfPfS1_ --------------------------
	.section	.nv.info._Z8timeStepPKfPfS1_,"",@"SHT_CUDA_INFO"
	.sectionflags	@""
	.align	4


	//----- nvinfo : EIATTR_CUDA_API_VERSION
	.align		4
        /*0000*/ 	.byte	0x04, 0x37
        /*0002*/ 	.short	(.L_7 - .L_6)
.L_6:
        /*0004*/ 	.word	0x00000082


	//----- nvinfo : EIATTR_KPARAM_INFO
	.align		4
.L_7:
        /*0008*/ 	.byte	0x04, 0x17
        /*000a*/ 	.short	(.L_9 - .L_8)
.L_8:
        /*000c*/ 	.word	0x00000000
        /*0010*/ 	.short	0x0002
        /*0012*/ 	.short	0x0010
        /*0014*/ 	.byte	0x00, 0xf5, 0x21, 0x00


	//----- nvinfo : EIATTR_KPARAM_INFO
	.align		4
.L_9:
        /*0018*/ 	.byte	0x04, 0x17
        /*001a*/ 	.short	(.L_11 - .L_10)
.L_10:
        /*001c*/ 	.word	0x00000000
        /*0020*/ 	.short	0x0001
        /*0022*/ 	.short	0x0008
        /*0024*/ 	.byte	0x00, 0xf5, 0x21, 0x00


	//----- nvinfo : EIATTR_KPARAM_INFO
	.align		4
.L_11:
        /*0028*/ 	.byte	0x04, 0x17
        /*002a*/ 	.short	(.L_13 - .L_12)
.L_12:
        /*002c*/ 	.word	0x00000000
        /*0030*/ 	.short	0x0000
        /*0032*/ 	.short	0x0000
        /*0034*/ 	.byte	0x00, 0xf5, 0x21, 0x00


	//----- nvinfo : EIATTR_SPARSE_MMA_MASK
	.align		4
.L_13:
        /*0038*/ 	.byte	0x03, 0x50
        /*003a*/ 	.short	0x0000


	//----- nvinfo : EIATTR_MAXREG_COUNT
	.align		4
        /*003c*/ 	.byte	0x03, 0x1b
        /*003e*/ 	.short	0x00ff


	//----- nvinfo : EIATTR_MERCURY_ISA_VERSION
	.align		4
        /*0040*/ 	.byte	0x03, 0x5f
        /*0042*/ 	.short	0x0101


	//----- nvinfo : EIATTR_VRC_CTA_INIT_COUNT
	.align		4
        /*0044*/ 	.byte	0x02, 0x4a
	.zero		1
	.zero		1


	//----- nvinfo : EIATTR_EXIT_INSTR_OFFSETS
	.align		4
        /*0048*/ 	.byte	0x04, 0x1c
        /*004a*/ 	.short	(.L_15 - .L_14)


	//   ....[0]....
.L_14:
        /*004c*/ 	.word	0x00000010


	//----- nvinfo : EIATTR_CBANK_PARAM_SIZE
	.align		4
.L_15:
        /*0050*/ 	.byte	0x03, 0x19
        /*0052*/ 	.short	0x0018


	//----- nvinfo : EIATTR_PARAM_CBANK
	.align		4
        /*0054*/ 	.byte	0x04, 0x0a
        /*0056*/ 	.short	(.L_17 - .L_16)
	.align		4
.L_16:
        /*0058*/ 	.word	index@(.nv.constant0._Z8timeStepPKfPfS1_)
        /*005c*/ 	.short	0x0380
        /*005e*/ 	.short	0x0018


	//----- nvinfo : EIATTR_SW_WAR
	.align		4
.L_17:
        /*0060*/ 	.byte	0x04, 0x36
        /*0062*/ 	.short	(.L_19 - .L_18)
.L_18:
        /*0064*/ 	.word	0x00000008
.L_19:


//--------------------- .nv.callgraph             --------------------------
	.section	.nv.callgraph,"",@"SHT_CUDA_CALLGRAPH"
	.align	4
	.sectionentsize	8
	.align		4
        /*0000*/ 	.word	0x00000000
	.align		4
        /*0004*/ 	.word	0xffffffff
	.align		4
        /*0008*/ 	.word	0x00000000
	.align		4
        /*000c*/ 	.word	0xfffffffe
	.align		4
        /*0010*/ 	.word	0x00000000
	.align		4
        /*0014*/ 	.word	0xfffffffd
	.align		4
        /*0018*/ 	.word	0x00000000
	.align		4
        /*001c*/ 	.word	0xfffffffc


//--------------------- .text._Z8timeStepPKfPfS1_ --------------------------
	.section	.text._Z8timeStepPKfPfS1_,"ax",@progbits
	.align	128
        .global         _Z8timeStepPKfPfS1_
        .type           _Z8timeStepPKfPfS1_,@function
        .size           _Z8timeStepPKfPfS1_,(.L_x_1 - _Z8timeStepPKfPfS1_)
        .other          _Z8timeStepPKfPfS1_,@"STO_CUDA_ENTRY STV_DEFAULT"
_Z8timeStepPKfPfS1_:
.text._Z8timeStepPKfPfS1_:
[----:B------:R-:W-:Y:S01]  /*0000*/  LDC R1, c[0x0][0x37c] ;  /* 0x0000df00ff017b82 */ /* 0x000fe20000000800 */
[----:B------:R-:W-:Y:S05]  /*0010*/  EXIT ;  /* 0x000000000000794d */ /* 0x000fea0003800000 */
.L_x_0:
[----:B------:R-:W-:-:S00]  /*0020*/  BRA `(.L_x_0) ;  /* 0xfffffffc00fc7947 */ /* 0x000fc0000383ffff */
[----:B------:R-:W-:-:S00]  /*0030*/  NOP ;  /* 0x0000000000007918 */ /* 0x000fc00000000000 */
        /* <DEDUP_REMOVED lines=12> */
.L_x_1:


//--------------------- .nv.shared.reserved.0     --------------------------
	.section	.nv.shared.reserved.0,"aw",@nobits
	.weak		__nv_reservedSMEM_offset_0_alias
	.size		__nv_reservedSMEM_offset_0_alias, 0, 64
	.other		__nv_reservedSMEM_offset_0_alias,@"STO_CUDA_RESERVED_SHARED STV_DEFAULT"
__nv_reservedSMEM_offset_0_alias:
	.zero		0
	.zero		64


//--------------------- .nv.constant0._Z8timeStepPKfPfS1_ --------------------------
	.section	.nv.constant0._Z8timeStepPKfPfS1_,"a",@progbits
	.sectionflags	@""
	.align	4
.nv.constant0._Z8timeStepPKfPfS1_:
	.zero		920


//--------------------- SYMBOLS --------------------------

	.type		.nv.reservedSmem.offset0,@object
	.size		.nv.reservedSmem.offset0,0x4
